//
// Generated by NVIDIA NVVM Compiler
//
// Compiler Build ID: CL-36424714
// Cuda compilation tools, release 13.0, V13.0.88
// Based on NVVM 20.0.0
//

.version 9.0
.target sm_100
.address_size 64

	// .globl	_Z20gpu_matrix_transposePiS_jj

.visible .entry _Z20gpu_matrix_transposePiS_jj(
	.param .u64 .ptr .align 1 _Z20gpu_matrix_transposePiS_jj_param_0,
	.param .u64 .ptr .align 1 _Z20gpu_matrix_transposePiS_jj_param_1,
	.param .u32 _Z20gpu_matrix_transposePiS_jj_param_2,
	.param .u32 _Z20gpu_matrix_transposePiS_jj_param_3
)
{
	.reg .pred 	%p<4>;
	.reg .b32 	%r<16>;
	.reg .b64 	%rd<9>;

	ld.param.u64 	%rd1, [_Z20gpu_matrix_transposePiS_jj_param_0];
	ld.param.u64 	%rd2, [_Z20gpu_matrix_transposePiS_jj_param_1];
	ld.param.u32 	%r5, [_Z20gpu_matrix_transposePiS_jj_param_2];
	ld.param.u32 	%r4, [_Z20gpu_matrix_transposePiS_jj_param_3];
	mov.u32 	%r6, %ctaid.x;
	mov.u32 	%r7, %ntid.x;
	mov.u32 	%r8, %tid.x;
	mad.lo.s32 	%r1, %r6, %r7, %r8;
	mov.u32 	%r9, %ctaid.y;
	mov.u32 	%r10, %ntid.y;
	mov.u32 	%r11, %tid.y;
	mad.lo.s32 	%r12, %r9, %r10, %r11;
	setp.ge.u32 	%p1, %r1, %r4;
	setp.ge.u32 	%p2, %r12, %r5;
	or.pred  	%p3, %p1, %p2;
	@%p3 bra 	$L__BB0_2;
	cvta.to.global.u64 	%rd3, %rd1;
	cvta.to.global.u64 	%rd4, %rd2;
	mad.lo.s32 	%r13, %r4, %r12, %r1;
	mad.lo.s32 	%r14, %r5, %r1, %r12;
	mul.wide.u32 	%rd5, %r13, 4;
	add.s64 	%rd6, %rd3, %rd5;
	ld.global.u32 	%r15, [%rd6];
	mul.wide.u32 	%rd7, %r14, 4;
	add.s64 	%rd8, %rd4, %rd7;
	st.global.u32 	[%rd8], %r15;
$L__BB0_2:
	ret;

}


// ===== COMPILED SASS (sm_100) =====

	.target	sm_100

	.elftype	@"ET_EXEC"


//--------------------- .note.nv.tkinfo           --------------------------
	.section	.note.nv.tkinfo,"",@"SHT_NOTE"
	.sectionflags	@"SHF_NOTE_NV_TKINFO"
	.tkinfo
        /*0018*/ 	.word	0x00000002
        /*0030*/ 	.string	""
        /*0030*/ 	.string	"ptxas"
        /*0030*/ 	.string	"Cuda compilation tools, release 13.0, V13.0.88"
        /*0030*/ 	.string	"Build cuda_13.0.r13.0/compiler.36424714_0"
        /*0030*/ 	.string	"-arch sm_100 -m 64 "



//--------------------- .note.nv.cuinfo           --------------------------
	.section	.note.nv.cuinfo,"",@"SHT_NOTE"
	.sectionflags	@"SHF_NOTE_NV_CUINFO"
        /*0018*/ 	.short	0x0002
        /*001a*/ 	.short	0x0064
        /*001c*/ 	.short	0x0082
	.zero		2


//--------------------- .nv.info                  --------------------------
	.section	.nv.info,"",@"SHT_CUDA_INFO"
	.align	4


	//----- nvinfo : EIATTR_REGCOUNT
	.align		4
        /*0000*/ 	.byte	0x04, 0x2f
        /*0002*/ 	.short	(.L_1 - .L_0)
	.align		4
.L_0:
        /*0004*/ 	.word	index@(_Z20gpu_matrix_transposePiS_jj)
        /*0008*/ 	.word	0x0000000a


	//----- nvinfo : EIATTR_FRAME_SIZE
	.align		4
.L_1:
        /*000c*/ 	.byte	0x04, 0x11
        /*000e*/ 	.short	(.L_3 - .L_2)
	.align		4
.L_2:
        /*0010*/ 	.word	index@(_Z20gpu_matrix_transposePiS_jj)
        /*0014*/ 	.word	0x00000000


	//----- nvinfo : EIATTR_MIN_STACK_SIZE
	.align		4
.L_3:
        /*0018*/ 	.byte	0x04, 0x12
        /*001a*/ 	.short	(.L_5 - .L_4)
	.align		4
.L_4:
        /*001c*/ 	.word	index@(_Z20gpu_matrix_transposePiS_jj)
        /*0020*/ 	.word	0x00000000
.L_5:


//--------------------- .nv.compat                --------------------------
	.section	.nv.compat,"",@"SHT_CUDA_COMPAT_INFO"
	.align	4
        /*0000*/ 	.byte	0x02, 0x09, 0x00, 0x00, 0x02, 0x02, 0x01, 0x00, 0x02, 0x05, 0x05, 0x00, 0x03, 0x07, 0x01, 0x01
        /*0010*/ 	.byte	0x02, 0x03, 0x00, 0x00, 0x02, 0x06, 0x01, 0x00, 0x04, 0x0b, 0x08, 0x00, 0x09, 0x00, 0x00, 0x00
        /*0020*/ 	.byte	0x00, 0x00, 0x00, 0x00


//--------------------- .nv.info._Z20gpu_matrix_transposePiS_jj --------------------------
	.section	.nv.info._Z20gpu_matrix_transposePiS_jj,"",@"SHT_CUDA_INFO"
	.sectionflags	@""
	.align	4


	//----- nvinfo : EIATTR_CUDA_API_VERSION
	.align		4
        /*0000*/ 	.byte	0x04, 0x37
        /*0002*/ 	.short	(.L_7 - .L_6)
.L_6:
        /*0004*/ 	.word	0x00000082


	//----- nvinfo : EIATTR_KPARAM_INFO
	.align		4
.L_7:
        /*0008*/ 	.byte	0x04, 0x17
        /*000a*/ 	.short	(.L_9 - .L_8)
.L_8:
        /*000c*/ 	.word	0x00000000
        /*0010*/ 	.short	0x0003
        /*0012*/ 	.short	0x0014
        /*0014*/ 	.byte	0x00, 0xf0, 0x11, 0x00


	//----- nvinfo : EIATTR_KPARAM_INFO
	.align		4
.L_9:
        /*0018*/ 	.byte	0x04, 0x17
        /*001a*/ 	.short	(.L_11 - .L_10)
.L_10:
        /*001c*/ 	.word	0x00000000
        /*0020*/ 	.short	0x0002
        /*0022*/ 	.short	0x0010
        /*0024*/ 	.byte	0x00, 0xf0, 0x11, 0x00


	//----- nvinfo : EIATTR_KPARAM_INFO
	.align		4
.L_11:
        /*0028*/ 	.byte	0x04, 0x17
        /*002a*/ 	.short	(.L_13 - .L_12)
.L_12:
        /*002c*/ 	.word	0x00000000
        /*0030*/ 	.short	0x0001
        /*0032*/ 	.short	0x0008
        /*0034*/ 	.byte	0x00, 0xf5, 0x21, 0x00


	//----- nvinfo : EIATTR_KPARAM_INFO
	.align		4
.L_13:
        /*0038*/ 	.byte	0x04, 0x17
        /*003a*/ 	.short	(.L_15 - .L_14)
.L_14:
        /*003c*/ 	.word	0x00000000
        /*0040*/ 	.short	0x0000
        /*0042*/ 	.short	0x0000
        /*0044*/ 	.byte	0x00, 0xf5, 0x21, 0x00


	//----- nvinfo : EIATTR_SPARSE_MMA_MASK
	.align		4
.L_15:
        /*0048*/ 	.byte	0x03, 0x50
        /*004a*/ 	.short	0x0000


	//----- nvinfo : EIATTR_MAXREG_COUNT
	.align		4
        /*004c*/ 	.byte	0x03, 0x1b
        /*004e*/ 	.short	0x00ff


	//----- nvinfo : EIATTR_MERCURY_ISA_VERSION
	.align		4
        /*0050*/ 	.byte	0x03, 0x5f
        /*0052*/ 	.short	0x0101


	//----- nvinfo : EIATTR_VRC_CTA_INIT_COUNT
	.align		4
        /*0054*/ 	.byte	0x02, 0x4a
	.zero		1
	.zero		1


	//----- nvinfo : EIATTR_EXIT_INSTR_OFFSETS
	.align		4
        /*0058*/ 	.byte	0x04, 0x1c
        /*005a*/ 	.short	(.L_17 - .L_16)


	//   ....[0]....
.L_16:
        /*005c*/ 	.word	0x000000c0


	//   ....[1]....
        /*0060*/ 	.word	0x00000160


	//----- nvinfo : EIATTR_CBANK_PARAM_SIZE
	.align		4
.L_17:
        /*0064*/ 	.byte	0x03, 0x19
        /*0066*/ 	.short	0x0018


	//----- nvinfo : EIATTR_PARAM_CBANK
	.align		4
        /*0068*/ 	.byte	0x04, 0x0a
        /*006a*/ 	.short	(.L_19 - .L_18)
	.align		4
.L_18:
        /*006c*/ 	.word	index@(.nv.constant0._Z20gpu_matrix_transposePiS_jj)
        /*0070*/ 	.short	0x0380
        /*0072*/ 	.short	0x0018


	//----- nvinfo : EIATTR_SW_WAR
	.align		4
.L_19:
        /*0074*/ 	.byte	0x04, 0x36
        /*0076*/ 	.short	(.L_21 - .L_20)
.L_20:
        /*0078*/ 	.word	0x00000008
.L_21:


//--------------------- .nv.callgraph             --------------------------
	.section	.nv.callgraph,"",@"SHT_CUDA_CALLGRAPH"
	.align	4
	.sectionentsize	8
	.align		4
        /*0000*/ 	.word	0x00000000
	.align		4
        /*0004*/ 	.word	0xffffffff
	.align		4
        /*0008*/ 	.word	0x00000000
	.align		4
        /*000c*/ 	.word	0xfffffffe
	.align		4
        /*0010*/ 	.word	0x00000000
	.align		4
        /*0014*/ 	.word	0xfffffffd
	.align		4
        /*0018*/ 	.word	0x00000000
	.align		4
        /*001c*/ 	.word	0xfffffffc


//--------------------- .text._Z20gpu_matrix_transposePiS_jj --------------------------
	.section	.text._Z20gpu_matrix_transposePiS_jj,"ax",@progbits
	.align	128
        .global         _Z20gpu_matrix_transposePiS_jj
        .type           _Z20gpu_matrix_transposePiS_jj,@function
        .size           _Z20gpu_matrix_transposePiS_jj,(.L_x_1 - _Z20gpu_matrix_transposePiS_jj)
        .other          _Z20gpu_matrix_transposePiS_jj,@"STO_CUDA_ENTRY STV_DEFAULT"
_Z20gpu_matrix_transposePiS_jj:
.text._Z20gpu_matrix_transposePiS_jj:
[----:B------:R-:W-:Y:S01]  /*0000*/  LDC R1, c[0x0][0x37c] ;  /* 0x0000df00ff017b82 */ /* 0x000fe20000000800 */
[----:B------:R-:W0:Y:S07]  /*0010*/  S2R R2, SR_TID.Y ;  /* 0x0000000000027919 */ /* 0x000e2e0000002200 */
[----:B------:R-:W1:Y:S01]  /*0020*/  LDC R0, c[0x0][0x360] ;  /* 0x0000d800ff007b82 */ /* 0x000e620000000800 */
[----:B------:R-:W2:Y:S01]  /*0030*/  LDCU.64 UR6, c[0x0][0x390] ;  /* 0x00007200ff0677ac */ /* 0x000ea20008000a00 */
[----:B------:R-:W1:Y:S06]  /*0040*/  S2R R3, SR_TID.X ;  /* 0x0000000000037919 */ /* 0x000e6c0000002100 */
[----:B------:R-:W0:Y:S08]  /*0050*/  S2UR UR5, SR_CTAID.Y ;  /* 0x00000000000579c3 */ /* 0x000e300000002600 */
[----:B------:R-:W0:Y:S08]  /*0060*/  LDC R7, c[0x0][0x364] ;  /* 0x0000d900ff077b82 */ /* 0x000e300000000800 */
[----:B------:R-:W1:Y:S01]  /*0070*/  S2UR UR4, SR_CTAID.X ;  /* 0x00000000000479c3 */ /* 0x000e620000002500 */
[----:B0-----:R-:W-:-:S05]  /*0080*/  IMAD R7, R7, UR5, R2 ;  /* 0x0000000507077c24 */ /* 0x001fca000f8e0202 */
[----:B--2---:R-:W-:Y:S01]  /*0090*/  ISETP.GE.U32.AND P0, PT, R7, UR6, PT ;  /* 0x0000000607007c0c */ /* 0x004fe2000bf06070 */
[----:B-1----:R-:W-:-:S05]  /*00a0*/  IMAD R0, R0, UR4, R3 ;  /* 0x0000000400007c24 */ /* 0x002fca000f8e0203 */
[----:B------:R-:W-:-:S13]  /*00b0*/  ISETP.GE.U32.OR P0, PT, R0, UR7, P0 ;  /* 0x0000000700007c0c */ /* 0x000fda0008706470 */
[----:B------:R-:W-:Y:S05]  /*00c0*/  @P0 EXIT ;  /* 0x000000000000094d */ /* 0x000fea0003800000 */
[----:B------:R-:W0:Y:S01]  /*00d0*/  LDC.64 R2, c[0x0][0x380] ;  /* 0x0000e000ff027b82 */ /* 0x000e220000000a00 */
[----:B------:R-:W1:Y:S01]  /*00e0*/  LDCU.64 UR4, c[0x0][0x358] ;  /* 0x00006b00ff0477ac */ /* 0x000e620008000a00 */
[----:B------:R-:W-:-:S04]  /*00f0*/  IMAD R5, R7, UR7, R0 ;  /* 0x0000000707057c24 */ /* 0x000fc8000f8e0200 */
[----:B0-----:R-:W-:Y:S02]  /*0100*/  IMAD.WIDE.U32 R2, R5, 0x4, R2 ;  /* 0x0000000405027825 */ /* 0x001fe400078e0002 */
[----:B------:R-:W0:Y:S04]  /*0110*/  LDC.64 R4, c[0x0][0x388] ;  /* 0x0000e200ff047b82 */ /* 0x000e280000000a00 */
[----:B-1----:R-:W2:Y:S01]  /*0120*/  LDG.E R3, desc[UR4][R2.64] ;  /* 0x0000000402037981 */ /* 0x002ea2000c1e1900 */
[----:B------:R-:W-:-:S04]  /*0130*/  IMAD R7, R0, UR6, R7 ;  /* 0x0000000600077c24 */ /* 0x000fc8000f8e0207 */
[----:B0-----:R-:W-:-:S05]  /*0140*/  IMAD.WIDE.U32 R4, R7, 0x4, R4 ;  /* 0x0000000407047825 */ /* 0x001fca00078e0004 */
[----:B--2---:R-:W-:Y:S01]  /*0150*/  STG.E desc[UR4][R4.64], R3 ;  /* 0x0000000304007986 */ /* 0x004fe2000c101904 */
[----:B------:R-:W-:Y:S05]  /*0160*/  EXIT ;  /* 0x000000000000794d */ /* 0x000fea0003800000 */
.L_x_0:
[----:B------:R-:W-:-:S00]  /*0170*/  BRA `(.L_x_0) ;  /* 0xfffffffc00fc7947 */ /* 0x000fc0000383ffff */
[----:B------:R-:W-:-:S00]  /*0180*/  NOP ;  /* 0x0000000000007918 */ /* 0x000fc00000000000 */
[----:B------:R-:W-:-:S00]  /*0190*/  NOP ;  /* 0x0000000000007918 */ /* 0x000fc00000000000 */
[----:B------:R-:W-:-:S00]  /*01a0*/  NOP ;  /* 0x0000000000007918 */ /* 0x000fc00000000000 */
[----:B------:R-:W-:-:S00]  /*01b0*/  NOP ;  /* 0x0000000000007918 */ /* 0x000fc00000000000 */
[----:B------:R-:W-:-:S00]  /*01c0*/  NOP ;  /* 0x0000000000007918 */ /* 0x000fc00000000000 */
[----:B------:R-:W-:-:S00]  /*01d0*/  NOP ;  /* 0x0000000000007918 */ /* 0x000fc00000000000 */
[----:B------:R-:W-:-:S00]  /*01e0*/  NOP ;  /* 0x0000000000007918 */ /* 0x000fc00000000000 */
[----:B------:R-:W-:-:S00]  /*01f0*/  NOP ;  /* 0x0000000000007918 */ /* 0x000fc00000000000 */
.L_x_1:


//--------------------- .nv.shared.reserved.0     --------------------------
	.section	.nv.shared.reserved.0,"aw",@nobits
	.weak		__nv_reservedSMEM_offset_0_alias
	.size		__nv_reservedSMEM_offset_0_alias, 0, 64
	.other		__nv_reservedSMEM_offset_0_alias,@"STO_CUDA_RESERVED_SHARED STV_DEFAULT"
__nv_reservedSMEM_offset_0_alias:
	.zero		0
	.zero		64


//--------------------- .nv.constant0._Z20gpu_matrix_transposePiS_jj --------------------------
	.section	.nv.constant0._Z20gpu_matrix_transposePiS_jj,"a",@progbits
	.sectionflags	@""
	.align	4
.nv.constant0._Z20gpu_matrix_transposePiS_jj:
	.zero		920


//--------------------- SYMBOLS --------------------------

	.type		.nv.reservedSmem.offset0,@object
	.size		.nv.reservedSmem.offset0,0x4
